	.headerflags	@"EF_CUDA_TEXMODE_UNIFIED EF_CUDA_64BIT_ADDRESS EF_CUDA_ACCELERATORS EF_CUDA_SM90 EF_CUDA_VIRTUAL_SM(EF_CUDA_SM90)"
	.elftype	@"ET_EXEC"


//--------------------- .nv.info                  --------------------------
	.section	.nv.info,"",@"SHT_CUDA_INFO"
	.align	4


	//----- nvinfo : EIATTR_REGCOUNT
	.align		4
        /*0000*/ 	.byte	0x04, 0x2f
        /*0002*/ 	.short	(.L_3 - .L_2)
	.align		4
.L_2:
        /*0004*/ 	.word	index@(triton_poi_fused__native_batch_norm_legit_no_training_28)
        /*0008*/ 	.word	0x00000014


	//----- nvinfo : EIATTR_MIN_STACK_SIZE
	.align		4
.L_3:
        /*000c*/ 	.byte	0x04, 0x12
        /*000e*/ 	.short	(.L_5 - .L_4)
	.align		4
.L_4:
        /*0010*/ 	.word	index@(triton_poi_fused__native_batch_norm_legit_no_training_28)
        /*0014*/ 	.word	0x00000000


	//----- nvinfo : EIATTR_FRAME_SIZE
	.align		4
.L_5:
        /*0018*/ 	.byte	0x04, 0x11
        /*001a*/ 	.short	(.L_7 - .L_6)
	.align		4
.L_6:
        /*001c*/ 	.word	index@(triton_poi_fused__native_batch_norm_legit_no_training_28)
        /*0020*/ 	.word	0x00000000


	//----- nvinfo : EIATTR_MIN_STACK_SIZE
	.align		4
.L_7:
        /*0024*/ 	.byte	0x04, 0x12
        /*0026*/ 	.short	(.L_9 - .L_8)
	.align		4
.L_8:
        /*0028*/ 	.word	index@(triton_poi_fused__native_batch_norm_legit_no_training_28)
        /*002c*/ 	.word	0x00000000
.L_9:


//--------------------- .nv.info.triton_poi_fused__native_batch_norm_legit_no_training_28 --------------------------
	.section	.nv.info.triton_poi_fused__native_batch_norm_legit_no_training_28,"",@"SHT_CUDA_INFO"
	.sectionflags	@""
	.align	4


	//----- nvinfo : EIATTR_CUDA_API_VERSION
	.align		4
        /*0000*/ 	.byte	0x04, 0x37
        /*0002*/ 	.short	(.L_11 - .L_10)
.L_10:
        /*0004*/ 	.word	0x0000007c


	//----- nvinfo : EIATTR_KPARAM_INFO
	.align		4
.L_11:
        /*0008*/ 	.byte	0x04, 0x17
        /*000a*/ 	.short	(.L_13 - .L_12)
.L_12:
        /*000c*/ 	.word	0x00000000
        /*0010*/ 	.short	0x0006
        /*0012*/ 	.short	0x0030
        /*0014*/ 	.byte	0x00, 0xf0, 0x11, 0x00


	//----- nvinfo : EIATTR_KPARAM_INFO
	.align		4
.L_13:
        /*0018*/ 	.byte	0x04, 0x17
        /*001a*/ 	.short	(.L_15 - .L_14)
.L_14:
        /*001c*/ 	.word	0x00000000
        /*0020*/ 	.short	0x0005
        /*0022*/ 	.short	0x0028
        /*0024*/ 	.byte	0x00, 0xf4, 0x21, 0x00


	//----- nvinfo : EIATTR_KPARAM_INFO
	.align		4
.L_15:
        /*0028*/ 	.byte	0x04, 0x17
        /*002a*/ 	.short	(.L_17 - .L_16)
.L_16:
        /*002c*/ 	.word	0x00000000
        /*0030*/ 	.short	0x0004
        /*0032*/ 	.short	0x0020
        /*0034*/ 	.byte	0x00, 0xf4, 0x21, 0x00


	//----- nvinfo : EIATTR_KPARAM_INFO
	.align		4
.L_17:
        /*0038*/ 	.byte	0x04, 0x17
        /*003a*/ 	.short	(.L_19 - .L_18)
.L_18:
        /*003c*/ 	.word	0x00000000
        /*0040*/ 	.short	0x0003
        /*0042*/ 	.short	0x0018
        /*0044*/ 	.byte	0x00, 0xf4, 0x21, 0x00


	//----- nvinfo : EIATTR_KPARAM_INFO
	.align		4
.L_19:
        /*0048*/ 	.byte	0x04, 0x17
        /*004a*/ 	.short	(.L_21 - .L_20)
.L_20:
        /*004c*/ 	.word	0x00000000
        /*0050*/ 	.short	0x0002
        /*0052*/ 	.short	0x0010
        /*0054*/ 	.byte	0x00, 0xf4, 0x21, 0x00


	//----- nvinfo : EIATTR_KPARAM_INFO
	.align		4
.L_21:
        /*0058*/ 	.byte	0x04, 0x17
        /*005a*/ 	.short	(.L_23 - .L_22)
.L_22:
        /*005c*/ 	.word	0x00000000
        /*0060*/ 	.short	0x0001
        /*0062*/ 	.short	0x0008
        /*0064*/ 	.byte	0x00, 0xf4, 0x21, 0x00


	//----- nvinfo : EIATTR_KPARAM_INFO
	.align		4
.L_23:
        /*0068*/ 	.byte	0x04, 0x17
        /*006a*/ 	.short	(.L_25 - .L_24)
.L_24:
        /*006c*/ 	.word	0x00000000
        /*0070*/ 	.short	0x0000
        /*0072*/ 	.short	0x0000
        /*0074*/ 	.byte	0x00, 0xf4, 0x21, 0x00


	//----- nvinfo : EIATTR_SPARSE_MMA_MASK
	.align		4
.L_25:
        /*0078*/ 	.byte	0x03, 0x50
        /*007a*/ 	.short	0x0000


	//----- nvinfo : EIATTR_MAXREG_COUNT
	.align		4
        /*007c*/ 	.byte	0x03, 0x1b
        /*007e*/ 	.short	0x00ff


	//----- nvinfo : EIATTR_EXIT_INSTR_OFFSETS
	.align		4
        /*0080*/ 	.byte	0x04, 0x1c
        /*0082*/ 	.short	(.L_27 - .L_26)


	//   ....[0]....
.L_26:
        /*0084*/ 	.word	0x000002e0


	//   ....[1]....
        /*0088*/ 	.word	0x00000300


	//----- nvinfo : EIATTR_REQNTID
	.align		4
.L_27:
        /*008c*/ 	.byte	0x04, 0x10
        /*008e*/ 	.short	(.L_29 - .L_28)
.L_28:
        /*0090*/ 	.word	0x00000080
        /*0094*/ 	.word	0x00000001
        /*0098*/ 	.word	0x00000001


	//----- nvinfo : EIATTR_CBANK_PARAM_SIZE
	.align		4
.L_29:
        /*009c*/ 	.byte	0x03, 0x19
        /*009e*/ 	.short	0x0034


	//----- nvinfo : EIATTR_PARAM_CBANK
	.align		4
        /*00a0*/ 	.byte	0x04, 0x0a
        /*00a2*/ 	.short	(.L_31 - .L_30)
	.align		4
.L_30:
        /*00a4*/ 	.word	index@(.nv.constant0.triton_poi_fused__native_batch_norm_legit_no_training_28)
        /*00a8*/ 	.short	0x0210
        /*00aa*/ 	.short	0x0034


	//----- nvinfo : EIATTR_SW_WAR
	.align		4
.L_31:
        /*00ac*/ 	.byte	0x04, 0x36
        /*00ae*/ 	.short	(.L_33 - .L_32)
.L_32:
        /*00b0*/ 	.word	0x00000008
.L_33:


//--------------------- .nv.callgraph             --------------------------
	.section	.nv.callgraph,"",@"SHT_CUDA_CALLGRAPH"
	.align	4
	.sectionentsize	8
	.align		4
        /*0000*/ 	.word	0x00000000
	.align		4
        /*0004*/ 	.word	0xffffffff
	.align		4
        /*0008*/ 	.word	0x00000000
	.align		4
        /*000c*/ 	.word	0xfffffffe
	.align		4
        /*0010*/ 	.word	0x00000000
	.align		4
        /*0014*/ 	.word	0xfffffffd
	.align		4
        /*0018*/ 	.word	0x00000000
	.align		4
        /*001c*/ 	.word	0xfffffffc


//--------------------- .nv.constant4             --------------------------
	.section	.nv.constant4,"a",@progbits
	.align	8
	.align		8
.nv.constant4:
        /*0000*/ 	.dword	_$_str
	.align		8
        /*0008*/ 	.dword	_$_str_$_2


//--------------------- .text.triton_poi_fused__native_batch_norm_legit_no_training_28 --------------------------
	.section	.text.triton_poi_fused__native_batch_norm_legit_no_training_28,"ax",@progbits
	.align	128
        .global         triton_poi_fused__native_batch_norm_legit_no_training_28
        .type           triton_poi_fused__native_batch_norm_legit_no_training_28,@function
        .size           triton_poi_fused__native_batch_norm_legit_no_training_28,(.L_x_1 - triton_poi_fused__native_batch_norm_legit_no_training_28)
        .other          triton_poi_fused__native_batch_norm_legit_no_training_28,@"STO_CUDA_ENTRY STV_DEFAULT"
triton_poi_fused__native_batch_norm_legit_no_training_28:
.text.triton_poi_fused__native_batch_norm_legit_no_training_28:
[----:B------:R-:W0:Y:S01]  /*0000*/  LDC R1, c[0x0][0x28] ;  /* 0x00000a00ff017b82 */ /* 0x000e220000000800 */
[----:B------:R-:W1:Y:S07]  /*0010*/  S2R R2, SR_TID.X ;  /* 0x0000000000027919 */ /* 0x000e6e0000002100 */
[----:B------:R-:W2:Y:S01]  /*0020*/  LDC.64 R10, c[0x0][0x220] ;  /* 0x00008800ff0a7b82 */ /* 0x000ea20000000a00 */
[----:B------:R-:W-:Y:S01]  /*0030*/  ULDC.64 UR4, c[0x0][0x208] ;  /* 0x0000820000047ab9 */ /* 0x000fe20000000a00 */
[----:B------:R-:W3:Y:S06]  /*0040*/  S2R R3, SR_CTAID.X ;  /* 0x0000000000037919 */ /* 0x000eec0000002500 */
[----:B------:R-:W4:Y:S08]  /*0050*/  LDC.64 R6, c[0x0][0x210] ;  /* 0x00008400ff067b82 */ /* 0x000f300000000a00 */
[----:B------:R-:W5:Y:S08]  /*0060*/  LDC.64 R8, c[0x0][0x218] ;  /* 0x00008600ff087b82 */ /* 0x000f700000000a00 */
[----:B------:R-:W4:Y:S01]  /*0070*/  LDC.64 R12, c[0x0][0x228] ;  /* 0x00008a00ff0c7b82 */ /* 0x000f220000000a00 */
[----:B-1----:R-:W-:-:S07]  /*0080*/  LOP3.LUT R2, R2, 0x7f, RZ, 0xc0, !PT ;  /* 0x0000007f02027812 */ /* 0x002fce00078ec0ff */
[----:B------:R-:W1:Y:S01]  /*0090*/  LDC.64 R14, c[0x0][0x230] ;  /* 0x00008c00ff0e7b82 */ /* 0x000e620000000a00 */
[----:B---3--:R-:W-:Y:S01]  /*00a0*/  LEA R3, R3, R2, 0x7 ;  /* 0x0000000203037211 */ /* 0x008fe200078e38ff */
[----:B------:R-:W-:-:S03]  /*00b0*/  HFMA2.MMA R2, -RZ, RZ, 0, 0 ;  /* 0x00000000ff027435 */ /* 0x000fc600000001ff */
[----:B------:R-:W-:-:S07]  /*00c0*/  ISETP.GE.AND P2, PT, R3, 0x5b80, PT ;  /* 0x00005b800300780c */ /* 0x000fce0003f46270 */
[----:B------:R-:W-:-:S05]  /*00d0*/  IMAD.HI R0, R3, -0x4cf09cad, R2 ;  /* 0xb30f635303007827 */ /* 0x000fca00078e0202 */
[----:B------:R-:W-:-:S04]  /*00e0*/  SHF.R.U32.HI R5, RZ, 0x1f, R0 ;  /* 0x0000001fff057819 */ /* 0x000fc80000011600 */
[----:B------:R-:W-:-:S05]  /*00f0*/  LEA.HI.SX32 R5, R0, R5, 0x18 ;  /* 0x0000000500057211 */ /* 0x000fca00078fc2ff */
[----:B------:R-:W-:-:S04]  /*0100*/  IMAD R17, R5, -0x16e, R3 ;  /* 0xfffffe9205117824 */ /* 0x000fc800078e0203 */
[----:B--2---:R-:W-:-:S05]  /*0110*/  IMAD.WIDE R10, R17, 0x4, R10 ;  /* 0x00000004110a7825 */ /* 0x004fca00078e020a */
[----:B------:R2:W3:Y:S01]  /*0120*/  @!P2 LDG.E.EL R2, desc[UR4][R10.64] ;  /* 0x000000040a02a981 */ /* 0x0004e2000c2e1900 */
[----:B------:R-:W-:Y:S02]  /*0130*/  CS2R R4, SRZ ;  /* 0x0000000000047805 */ /* 0x000fe4000001ff00 */
[----:B------:R-:W-:Y:S01]  /*0140*/  MOV R0, RZ ;  /* 0x000000ff00007202 */ /* 0x000fe20000000f00 */
[----:B----4-:R-:W-:-:S04]  /*0150*/  IMAD.WIDE R6, R3, 0x4, R6 ;  /* 0x0000000403067825 */ /* 0x010fc800078e0206 */
[C---:B-----5:R-:W-:Y:S01]  /*0160*/  IMAD.WIDE R8, R17.reuse, 0x4, R8 ;  /* 0x0000000411087825 */ /* 0x060fe200078e0208 */
[----:B------:R4:W5:Y:S03]  /*0170*/  @!P2 LDG.E R5, desc[UR4][R6.64] ;  /* 0x000000040605a981 */ /* 0x000966000c1e1900 */
[C---:B0-2---:R-:W-:Y:S01]  /*0180*/  IMAD.WIDE R10, R17.reuse, 0x4, R12 ;  /* 0x00000004110a7825 */ /* 0x045fe200078e020c */
[----:B------:R0:W5:Y:S03]  /*0190*/  @!P2 LDG.E.EL R0, desc[UR4][R8.64] ;  /* 0x000000040800a981 */ /* 0x000166000c2e1900 */
[----:B-1----:R-:W-:Y:S01]  /*01a0*/  IMAD.WIDE R12, R17, 0x4, R14 ;  /* 0x00000004110c7825 */ /* 0x002fe200078e020e */
[----:B------:R-:W-:Y:S01]  /*01b0*/  HFMA2.MMA R15, -RZ, RZ, 0, 0 ;  /* 0x00000000ff0f7435 */ /* 0x000fe200000001ff */
[----:B------:R-:W2:Y:S01]  /*01c0*/  @!P2 LDG.E.EL R4, desc[UR4][R10.64] ;  /* 0x000000040a04a981 */ /* 0x000ea2000c2e1900 */
[----:B----4-:R-:W1:Y:S08]  /*01d0*/  LDC.64 R6, c[0x0][0x238] ;  /* 0x00008e00ff067b82 */ /* 0x010e700000000a00 */
[----:B------:R-:W2:Y:S01]  /*01e0*/  @!P2 LDG.E.EL R15, desc[UR4][R12.64] ;  /* 0x000000040c0fa981 */ /* 0x000ea2000c2e1900 */
[----:B0-----:R-:W-:Y:S01]  /*01f0*/  MOV R9, 0x3e800000 ;  /* 0x3e80000000097802 */ /* 0x001fe20000000f00 */
[----:B---3--:R-:W-:-:S04]  /*0200*/  FADD R2, R2, 9.9999997473787516356e-06 ;  /* 0x3727c5ac02027421 */ /* 0x008fc80000000000 */
[----:B------:R1:W0:Y:S01]  /*0210*/  MUFU.SQRT R14, R2 ;  /* 0x00000002000e7308 */ /* 0x0002220000002000 */
[----:B-----5:R-:W-:Y:S01]  /*0220*/  FADD R0, -R0, R5 ;  /* 0x0000000500007221 */ /* 0x020fe20000000100 */
[----:B-1----:R-:W-:Y:S01]  /*0230*/  IMAD.WIDE R2, R3, 0x4, R6 ;  /* 0x0000000403027825 */ /* 0x002fe200078e0206 */
[C---:B0-----:R-:W-:Y:S02]  /*0240*/  FSETP.GT.AND P0, PT, R14.reuse, 8.50705917302346158658e+37, PT ;  /* 0x7e8000000e00780b */ /* 0x041fe40003f04000 */
[----:B------:R-:W-:Y:S02]  /*0250*/  FSETP.GEU.AND P1, PT, R14, 1.175494350822287508e-38, PT ;  /* 0x008000000e00780b */ /* 0x000fe40003f2e000 */
[----:B------:R-:W-:-:S09]  /*0260*/  FSEL R9, R9, 1, P0 ;  /* 0x3f80000009097808 */ /* 0x000fd20000000000 */
[----:B------:R-:W-:Y:S02]  /*0270*/  @P0 FMUL R14, R14, 0.25 ;  /* 0x3e8000000e0e0820 */ /* 0x000fe40000400000 */
[----:B------:R-:W-:Y:S02]  /*0280*/  @!P1 FMUL R9, R9, 16777216 ;  /* 0x4b80000009099820 */ /* 0x000fe40000400000 */
[----:B------:R-:W-:-:S06]  /*0290*/  @!P1 FMUL R14, R14, 16777216 ;  /* 0x4b8000000e0e9820 */ /* 0x000fcc0000400000 */
[----:B------:R-:W0:Y:S02]  /*02a0*/  MUFU.RCP R14, R14 ;  /* 0x0000000e000e7308 */ /* 0x000e240000001000 */
[----:B0-----:R-:W-:-:S04]  /*02b0*/  FMUL R9, R14, R9 ;  /* 0x000000090e097220 */ /* 0x001fc80000400000 */
[----:B------:R-:W-:-:S04]  /*02c0*/  FMUL R0, R0, R9 ;  /* 0x0000000900007220 */ /* 0x000fc80000400000 */
[----:B--2---:R-:W-:Y:S01]  /*02d0*/  FFMA R15, R0, R4, R15 ;  /* 0x00000004000f7223 */ /* 0x004fe2000000000f */
[----:B------:R-:W-:Y:S06]  /*02e0*/  @P2 EXIT ;  /* 0x000000000000294d */ /* 0x000fec0003800000 */
[----:B------:R-:W-:Y:S01]  /*02f0*/  STG.E desc[UR4][R2.64], R15 ;  /* 0x0000000f02007986 */ /* 0x000fe2000c101904 */
[----:B------:R-:W-:Y:S05]  /*0300*/  EXIT ;  /* 0x000000000000794d */ /* 0x000fea0003800000 */
.L_x_0:
[----:B------:R-:W-:-:S00]  /*0310*/  BRA `(.L_x_0) ;  /* 0xfffffffc00fc7947 */ /* 0x000fc0000383ffff */
[----:B------:R-:W-:-:S00]  /*0320*/  NOP ;  /* 0x0000000000007918 */ /* 0x000fc00000000000 */
        /* <DEDUP_REMOVED lines=13> */
.L_x_1:


//--------------------- .nv.global.init           --------------------------
	.section	.nv.global.init,"aw",@progbits
.nv.global.init:
	.type		_$_str,@object
	.size		_$_str,(_$_str_$_2 - _$_str)
_$_str:
        /*0000*/ 	.byte	0x5f, 0x5f, 0x43, 0x55, 0x44, 0x41, 0x5f, 0x46, 0x54, 0x5a, 0x00
	.type		_$_str_$_2,@object
	.size		_$_str_$_2,(.L_1 - _$_str_$_2)
_$_str_$_2:
        /*000b*/ 	.byte	0x5f, 0x5f, 0x43, 0x55, 0x44, 0x41, 0x5f, 0x50, 0x52, 0x45, 0x43, 0x5f, 0x53, 0x51, 0x52, 0x54
        /*001b*/ 	.byte	0x00
.L_1:


//--------------------- .nv.constant0.triton_poi_fused__native_batch_norm_legit_no_training_28 --------------------------
	.section	.nv.constant0.triton_poi_fused__native_batch_norm_legit_no_training_28,"a",@progbits
	.sectionflags	@""
	.align	4
.nv.constant0.triton_poi_fused__native_batch_norm_legit_no_training_28:
	.zero		580
